	.headerflags	@"EF_CUDA_TEXMODE_UNIFIED EF_CUDA_64BIT_ADDRESS EF_CUDA_ACCELERATORS EF_CUDA_SM90 EF_CUDA_VIRTUAL_SM(EF_CUDA_SM90)"
	.elftype	@"ET_EXEC"


//--------------------- .nv.info                  --------------------------
	.section	.nv.info,"",@"SHT_CUDA_INFO"
	.align	4


	//----- nvinfo : EIATTR_REGCOUNT
	.align		4
        /*0000*/ 	.byte	0x04, 0x2f
        /*0002*/ 	.short	(.L_1 - .L_0)
	.align		4
.L_0:
        /*0004*/ 	.word	index@(triton_poi_fused_add_addmm_mul_86)
        /*0008*/ 	.word	0x0000001c


	//----- nvinfo : EIATTR_MIN_STACK_SIZE
	.align		4
.L_1:
        /*000c*/ 	.byte	0x04, 0x12
        /*000e*/ 	.short	(.L_3 - .L_2)
	.align		4
.L_2:
        /*0010*/ 	.word	index@(triton_poi_fused_add_addmm_mul_86)
        /*0014*/ 	.word	0x00000000


	//----- nvinfo : EIATTR_FRAME_SIZE
	.align		4
.L_3:
        /*0018*/ 	.byte	0x04, 0x11
        /*001a*/ 	.short	(.L_5 - .L_4)
	.align		4
.L_4:
        /*001c*/ 	.word	index@(triton_poi_fused_add_addmm_mul_86)
        /*0020*/ 	.word	0x00000000


	//----- nvinfo : EIATTR_MIN_STACK_SIZE
	.align		4
.L_5:
        /*0024*/ 	.byte	0x04, 0x12
        /*0026*/ 	.short	(.L_7 - .L_6)
	.align		4
.L_6:
        /*0028*/ 	.word	index@(triton_poi_fused_add_addmm_mul_86)
        /*002c*/ 	.word	0x00000000
.L_7:


//--------------------- .nv.info.triton_poi_fused_add_addmm_mul_86 --------------------------
	.section	.nv.info.triton_poi_fused_add_addmm_mul_86,"",@"SHT_CUDA_INFO"
	.sectionflags	@""
	.align	4


	//----- nvinfo : EIATTR_CUDA_API_VERSION
	.align		4
        /*0000*/ 	.byte	0x04, 0x37
        /*0002*/ 	.short	(.L_9 - .L_8)
.L_8:
        /*0004*/ 	.word	0x0000007c


	//----- nvinfo : EIATTR_KPARAM_INFO
	.align		4
.L_9:
        /*0008*/ 	.byte	0x04, 0x17
        /*000a*/ 	.short	(.L_11 - .L_10)
.L_10:
        /*000c*/ 	.word	0x00000000
        /*0010*/ 	.short	0x0004
        /*0012*/ 	.short	0x0020
        /*0014*/ 	.byte	0x00, 0xf0, 0x11, 0x00


	//----- nvinfo : EIATTR_KPARAM_INFO
	.align		4
.L_11:
        /*0018*/ 	.byte	0x04, 0x17
        /*001a*/ 	.short	(.L_13 - .L_12)
.L_12:
        /*001c*/ 	.word	0x00000000
        /*0020*/ 	.short	0x0003
        /*0022*/ 	.short	0x0018
        /*0024*/ 	.byte	0x00, 0xf4, 0x21, 0x00


	//----- nvinfo : EIATTR_KPARAM_INFO
	.align		4
.L_13:
        /*0028*/ 	.byte	0x04, 0x17
        /*002a*/ 	.short	(.L_15 - .L_14)
.L_14:
        /*002c*/ 	.word	0x00000000
        /*0030*/ 	.short	0x0002
        /*0032*/ 	.short	0x0010
        /*0034*/ 	.byte	0x00, 0xf4, 0x21, 0x00


	//----- nvinfo : EIATTR_KPARAM_INFO
	.align		4
.L_15:
        /*0038*/ 	.byte	0x04, 0x17
        /*003a*/ 	.short	(.L_17 - .L_16)
.L_16:
        /*003c*/ 	.word	0x00000000
        /*0040*/ 	.short	0x0001
        /*0042*/ 	.short	0x0008
        /*0044*/ 	.byte	0x00, 0xf4, 0x21, 0x00


	//----- nvinfo : EIATTR_KPARAM_INFO
	.align		4
.L_17:
        /*0048*/ 	.byte	0x04, 0x17
        /*004a*/ 	.short	(.L_19 - .L_18)
.L_18:
        /*004c*/ 	.word	0x00000000
        /*0050*/ 	.short	0x0000
        /*0052*/ 	.short	0x0000
        /*0054*/ 	.byte	0x00, 0xf4, 0x21, 0x00


	//----- nvinfo : EIATTR_SPARSE_MMA_MASK
	.align		4
.L_19:
        /*0058*/ 	.byte	0x03, 0x50
        /*005a*/ 	.short	0x0000


	//----- nvinfo : EIATTR_MAXREG_COUNT
	.align		4
        /*005c*/ 	.byte	0x03, 0x1b
        /*005e*/ 	.short	0x00ff


	//----- nvinfo : EIATTR_EXIT_INSTR_OFFSETS
	.align		4
        /*0060*/ 	.byte	0x04, 0x1c
        /*0062*/ 	.short	(.L_21 - .L_20)


	//   ....[0]....
.L_20:
        /*0064*/ 	.word	0x00000340


	//----- nvinfo : EIATTR_REQNTID
	.align		4
.L_21:
        /*0068*/ 	.byte	0x04, 0x10
        /*006a*/ 	.short	(.L_23 - .L_22)
.L_22:
        /*006c*/ 	.word	0x00000080
        /*0070*/ 	.word	0x00000001
        /*0074*/ 	.word	0x00000001


	//----- nvinfo : EIATTR_CBANK_PARAM_SIZE
	.align		4
.L_23:
        /*0078*/ 	.byte	0x03, 0x19
        /*007a*/ 	.short	0x0024


	//----- nvinfo : EIATTR_PARAM_CBANK
	.align		4
        /*007c*/ 	.byte	0x04, 0x0a
        /*007e*/ 	.short	(.L_25 - .L_24)
	.align		4
.L_24:
        /*0080*/ 	.word	index@(.nv.constant0.triton_poi_fused_add_addmm_mul_86)
        /*0084*/ 	.short	0x0210
        /*0086*/ 	.short	0x0024


	//----- nvinfo : EIATTR_SW_WAR
	.align		4
.L_25:
        /*0088*/ 	.byte	0x04, 0x36
        /*008a*/ 	.short	(.L_27 - .L_26)
.L_26:
        /*008c*/ 	.word	0x00000008
.L_27:


//--------------------- .nv.callgraph             --------------------------
	.section	.nv.callgraph,"",@"SHT_CUDA_CALLGRAPH"
	.align	4
	.sectionentsize	8
	.align		4
        /*0000*/ 	.word	0x00000000
	.align		4
        /*0004*/ 	.word	0xffffffff
	.align		4
        /*0008*/ 	.word	0x00000000
	.align		4
        /*000c*/ 	.word	0xfffffffe
	.align		4
        /*0010*/ 	.word	0x00000000
	.align		4
        /*0014*/ 	.word	0xfffffffd
	.align		4
        /*0018*/ 	.word	0x00000000
	.align		4
        /*001c*/ 	.word	0xfffffffc


//--------------------- .text.triton_poi_fused_add_addmm_mul_86 --------------------------
	.section	.text.triton_poi_fused_add_addmm_mul_86,"ax",@progbits
	.align	128
        .global         triton_poi_fused_add_addmm_mul_86
        .type           triton_poi_fused_add_addmm_mul_86,@function
        .size           triton_poi_fused_add_addmm_mul_86,(.L_x_1 - triton_poi_fused_add_addmm_mul_86)
        .other          triton_poi_fused_add_addmm_mul_86,@"STO_CUDA_ENTRY STV_DEFAULT"
triton_poi_fused_add_addmm_mul_86:
.text.triton_poi_fused_add_addmm_mul_86:
[----:B------:R-:W-:Y:S01]  /*0000*/  LDC R1, c[0x0][0x28] ;  /* 0x00000a00ff017b82 */ /* 0x000fe20000000800 */
[----:B------:R-:W1:Y:S07]  /*0010*/  S2R R0, SR_TID.X ;  /* 0x0000000000007919 */ /* 0x000e6e0000002100 */
[----:B------:R-:W2:Y:S01]  /*0020*/  LDC.64 R6, c[0x0][0x220] ;  /* 0x00008800ff067b82 */ /* 0x000ea20000000a00 */
[----:B------:R-:W-:Y:S01]  /*0030*/  ULDC.64 UR4, c[0x0][0x208] ;  /* 0x0000820000047ab9 */ /* 0x000fe20000000a00 */
[----:B------:R-:W3:Y:S06]  /*0040*/  S2R R3, SR_CTAID.X ;  /* 0x0000000000037919 */ /* 0x000eec0000002500 */
[----:B------:R-:W4:Y:S08]  /*0050*/  LDC.64 R4, c[0x0][0x218] ;  /* 0x00008600ff047b82 */ /* 0x000f300000000a00 */
[----:B------:R-:W5:Y:S01]  /*0060*/  LDC.64 R12, c[0x0][0x210] ;  /* 0x00008400ff0c7b82 */ /* 0x000f620000000a00 */
[----:B-1----:R-:W-:-:S04]  /*0070*/  SHF.L.U32 R0, R0, 0x2, RZ ;  /* 0x0000000200007819 */ /* 0x002fc800000006ff */
[----:B------:R-:W-:-:S04]  /*0080*/  LOP3.LUT R0, R0, 0x1fc, RZ, 0xc0, !PT ;  /* 0x000001fc00007812 */ /* 0x000fc800078ec0ff */
[----:B---3--:R-:W-:-:S04]  /*0090*/  LEA R0, R3, R0, 0x9 ;  /* 0x0000000003007211 */ /* 0x008fc800078e48ff */
[----:B------:R-:W-:Y:S01]  /*00a0*/  SHF.R.S32.HI R3, RZ, 0x1f, R0 ;  /* 0x0000001fff037819 */ /* 0x000fe20000011400 */
[----:B------:R-:W-:-:S03]  /*00b0*/  IMAD.HI R8, R0, 0x38e38e39, RZ ;  /* 0x38e38e3900087827 */ /* 0x000fc600078e02ff */
[----:B------:R-:W-:Y:S02]  /*00c0*/  LEA.HI R2, R3, R0, RZ, 0x9 ;  /* 0x0000000003027211 */ /* 0x000fe400078f48ff */
[----:B------:R-:W-:Y:S02]  /*00d0*/  SHF.R.U32.HI R9, RZ, 0x1f, R8 ;  /* 0x0000001fff097819 */ /* 0x000fe40000011608 */
[----:B------:R-:W-:Y:S02]  /*00e0*/  LOP3.LUT R3, R2, 0xfffffe00, RZ, 0xc0, !PT ;  /* 0xfffffe0002037812 */ /* 0x000fe400078ec0ff */
[----:B------:R-:W-:Y:S02]  /*00f0*/  LEA.HI.SX32 R8, R8, R9, 0x15 ;  /* 0x0000000908087211 */ /* 0x000fe400078faaff */
[----:B------:R-:W-:-:S05]  /*0100*/  IADD3 R3, R0, -R3, RZ ;  /* 0x8000000300037210 */ /* 0x000fca0007ffe0ff */
[----:B------:R-:W-:Y:S02]  /*0110*/  IMAD R21, R8, 0x2400, R3 ;  /* 0x0000240008157824 */ /* 0x000fe400078e0203 */
[----:B--2---:R-:W-:-:S03]  /*0120*/  IMAD.WIDE R6, R3, 0x4, R6 ;  /* 0x0000000403067825 */ /* 0x004fc600078e0206 */
[----:B------:R-:W-:Y:S01]  /*0130*/  IADD3 R15, R21, 0x2000, RZ ;  /* 0x00002000150f7810 */ /* 0x000fe20007ffe0ff */
[----:B------:R-:W-:-:S04]  /*0140*/  IMAD R9, R8, -0x2200, R21 ;  /* 0xffffde0008097824 */ /* 0x000fc800078e0215 */
[----:B----4-:R-:W-:Y:S02]  /*0150*/  IMAD.WIDE R8, R9, 0x4, R4 ;  /* 0x0000000409087825 */ /* 0x010fe400078e0204 */
[----:B------:R-:W2:Y:S02]  /*0160*/  LDG.E.EL.128 R4, desc[UR4][R6.64] ;  /* 0x0000000406047981 */ /* 0x000ea4000c2e1d00 */
[--C-:B-----5:R-:W-:Y:S02]  /*0170*/  IMAD.WIDE R14, R15, 0x4, R12.reuse ;  /* 0x000000040f0e7825 */ /* 0x120fe400078e020c */
[----:B------:R-:W2:Y:S02]  /*0180*/  LDG.E.EL.128 R8, desc[UR4][R8.64] ;  /* 0x0000000408087981 */ /* 0x000ea4000c2e1d00 */
[----:B------:R-:W-:-:S04]  /*0190*/  IMAD.WIDE R20, R21, 0x4, R12 ;  /* 0x0000000415147825 */ /* 0x000fc800078e020c */
[----:B------:R-:W-:Y:S02]  /*01a0*/  IMAD.WIDE R16, R0, 0x4, R12 ;  /* 0x0000000400107825 */ /* 0x000fe400078e020c */
[----:B------:R-:W3:Y:S04]  /*01b0*/  LDG.E.EL.128 R12, desc[UR4][R14.64] ;  /* 0x000000040e0c7981 */ /* 0x000ee8000c2e1d00 */
[----:B------:R-:W4:Y:S04]  /*01c0*/  LDG.E.128 R16, desc[UR4][R16.64] ;  /* 0x0000000410107981 */ /* 0x000f28000c1e1d00 */
[----:B------:R-:W4:Y:S01]  /*01d0*/  LDG.E.EL.128 R20, desc[UR4][R20.64+0x7800] ;  /* 0x0078000414147981 */ /* 0x000f22000c2e1d00 */
[----:B------:R-:W-:-:S05]  /*01e0*/  SHF.R.S32.HI R24, RZ, 0x9, R2 ;  /* 0x00000009ff187819 */ /* 0x000fca0000011402 */
[----:B------:R-:W-:-:S05]  /*01f0*/  IMAD.HI R2, R24, 0x38e38e39, RZ ;  /* 0x38e38e3918027827 */ /* 0x000fca00078e02ff */
[----:B------:R-:W-:-:S04]  /*0200*/  SHF.R.U32.HI R3, RZ, 0x1f, R2 ;  /* 0x0000001fff037819 */ /* 0x000fc80000011602 */
[----:B------:R-:W-:Y:S02]  /*0210*/  LEA.HI.SX32 R25, R2, R3, 0x1e ;  /* 0x0000000302197211 */ /* 0x000fe400078ff2ff */
[----:B------:R-:W1:Y:S03]  /*0220*/  LDC.64 R2, c[0x0][0x228] ;  /* 0x00008a00ff027b82 */ /* 0x000e660000000a00 */
[----:B------:R-:W-:-:S05]  /*0230*/  IMAD R25, R25, -0x12, R24 ;  /* 0xffffffee19197824 */ /* 0x000fca00078e0218 */
[C---:B------:R-:W-:Y:S02]  /*0240*/  ISETP.NE.AND P0, PT, R25.reuse, 0x10, PT ;  /* 0x000000101900780c */ /* 0x040fe40003f05270 */
[----:B------:R-:W-:Y:S01]  /*0250*/  ISETP.NE.AND P1, PT, R25, 0xf, PT ;  /* 0x0000000f1900780c */ /* 0x000fe20003f25270 */
[----:B-1----:R-:W-:-:S04]  /*0260*/  IMAD.WIDE R2, R0, 0x4, R2 ;  /* 0x0000000400027825 */ /* 0x002fc800078e0202 */
[----:B--2---:R-:W-:Y:S01]  /*0270*/  FADD R25, R8, R4 ;  /* 0x0000000408197221 */ /* 0x004fe20000000000 */
[----:B------:R-:W-:Y:S01]  /*0280*/  FADD R4, R9, R5 ;  /* 0x0000000509047221 */ /* 0x000fe20000000000 */
[----:B------:R-:W-:Y:S01]  /*0290*/  FADD R5, R10, R6 ;  /* 0x000000060a057221 */ /* 0x000fe20000000000 */
[----:B------:R-:W-:Y:S01]  /*02a0*/  FADD R6, R11, R7 ;  /* 0x000000070b067221 */ /* 0x000fe20000000000 */
[----:B---3--:R-:W-:Y:S01]  /*02b0*/  FADD R12, R12, R25 ;  /* 0x000000190c0c7221 */ /* 0x008fe20000000000 */
[----:B------:R-:W-:Y:S01]  /*02c0*/  FADD R13, R13, R4 ;  /* 0x000000040d0d7221 */ /* 0x000fe20000000000 */
[----:B------:R-:W-:Y:S01]  /*02d0*/  FADD R14, R14, R5 ;  /* 0x000000050e0e7221 */ /* 0x000fe20000000000 */
[----:B------:R-:W-:Y:S01]  /*02e0*/  FADD R15, R15, R6 ;  /* 0x000000060f0f7221 */ /* 0x000fe20000000000 */
[----:B----4-:R-:W-:Y:S02]  /*02f0*/  @P0 SEL R12, R20, R16, !P1 ;  /* 0x00000010140c0207 */ /* 0x010fe40004800000 */
[----:B------:R-:W-:-:S02]  /*0300*/  @P0 SEL R13, R21, R17, !P1 ;  /* 0x00000011150d0207 */ /* 0x000fc40004800000 */
[----:B------:R-:W-:Y:S02]  /*0310*/  @P0 SEL R14, R22, R18, !P1 ;  /* 0x00000012160e0207 */ /* 0x000fe40004800000 */
[----:B------:R-:W-:-:S05]  /*0320*/  @P0 SEL R15, R23, R19, !P1 ;  /* 0x00000013170f0207 */ /* 0x000fca0004800000 */
[----:B------:R-:W-:Y:S01]  /*0330*/  STG.E.128 desc[UR4][R2.64], R12 ;  /* 0x0000000c02007986 */ /* 0x000fe2000c101d04 */
[----:B------:R-:W-:Y:S05]  /*0340*/  EXIT ;  /* 0x000000000000794d */ /* 0x000fea0003800000 */
.L_x_0:
[----:B------:R-:W-:-:S00]  /*0350*/  BRA `(.L_x_0) ;  /* 0xfffffffc00fc7947 */ /* 0x000fc0000383ffff */
[----:B------:R-:W-:-:S00]  /*0360*/  NOP ;  /* 0x0000000000007918 */ /* 0x000fc00000000000 */
        /* <DEDUP_REMOVED lines=9> */
.L_x_1:


//--------------------- .nv.constant0.triton_poi_fused_add_addmm_mul_86 --------------------------
	.section	.nv.constant0.triton_poi_fused_add_addmm_mul_86,"a",@progbits
	.sectionflags	@""
	.align	4
.nv.constant0.triton_poi_fused_add_addmm_mul_86:
	.zero		564
